//
// Generated by NVIDIA NVVM Compiler
//
// Compiler Build ID: CL-36424714
// Cuda compilation tools, release 13.0, V13.0.88
// Based on NVVM 20.0.0
//

.version 9.0
.target sm_100
.address_size 64

	// .globl	_Z12MatMultOnGPUPfS_S_iii

.visible .entry _Z12MatMultOnGPUPfS_S_iii(
	.param .u64 .ptr .align 1 _Z12MatMultOnGPUPfS_S_iii_param_0,
	.param .u64 .ptr .align 1 _Z12MatMultOnGPUPfS_S_iii_param_1,
	.param .u64 .ptr .align 1 _Z12MatMultOnGPUPfS_S_iii_param_2,
	.param .u32 _Z12MatMultOnGPUPfS_S_iii_param_3,
	.param .u32 _Z12MatMultOnGPUPfS_S_iii_param_4,
	.param .u32 _Z12MatMultOnGPUPfS_S_iii_param_5
)
{
	.reg .pred 	%p<13>;
	.reg .b32 	%r<43>;
	.reg .b32 	%f<68>;
	.reg .b64 	%rd<53>;

	ld.param.u64 	%rd7, [_Z12MatMultOnGPUPfS_S_iii_param_0];
	ld.param.u64 	%rd8, [_Z12MatMultOnGPUPfS_S_iii_param_1];
	ld.param.u64 	%rd6, [_Z12MatMultOnGPUPfS_S_iii_param_2];
	ld.param.u32 	%r20, [_Z12MatMultOnGPUPfS_S_iii_param_3];
	ld.param.u32 	%r18, [_Z12MatMultOnGPUPfS_S_iii_param_4];
	ld.param.u32 	%r19, [_Z12MatMultOnGPUPfS_S_iii_param_5];
	cvta.to.global.u64 	%rd1, %rd8;
	cvta.to.global.u64 	%rd2, %rd7;
	mov.u32 	%r22, %ntid.x;
	mov.u32 	%r23, %ctaid.x;
	mov.u32 	%r24, %tid.x;
	mad.lo.s32 	%r1, %r22, %r23, %r24;
	mov.u32 	%r25, %ntid.y;
	mov.u32 	%r26, %ctaid.y;
	mov.u32 	%r27, %tid.y;
	mad.lo.s32 	%r28, %r25, %r26, %r27;
	setp.ge.s32 	%p1, %r1, %r19;
	setp.ge.s32 	%p2, %r28, %r20;
	or.pred  	%p3, %p1, %p2;
	@%p3 bra 	$L__BB0_14;
	setp.lt.s32 	%p4, %r18, 1;
	mov.f32 	%f67, 0f00000000;
	@%p4 bra 	$L__BB0_13;
	mul.lo.s32 	%r3, %r18, %r28;
	and.b32  	%r4, %r18, 7;
	setp.lt.u32 	%p5, %r18, 8;
	mov.f32 	%f67, 0f00000000;
	mov.b32 	%r41, 0;
	@%p5 bra 	$L__BB0_5;
	and.b32  	%r41, %r18, 2147483640;
	neg.s32 	%r39, %r41;
	shl.b32 	%r7, %r19, 3;
	mul.wide.u32 	%rd9, %r3, 4;
	add.s64 	%rd10, %rd9, %rd2;
	add.s64 	%rd52, %rd10, 16;
	mov.f32 	%f67, 0f00000000;
	mul.wide.s32 	%rd13, %r19, 4;
	mov.u32 	%r38, %r1;
$L__BB0_4:
	.pragma "nounroll";
	ld.global.f32 	%f17, [%rd52+-16];
	mul.wide.s32 	%rd11, %r38, 4;
	add.s64 	%rd12, %rd1, %rd11;
	ld.global.f32 	%f18, [%rd12];
	fma.rn.f32 	%f19, %f17, %f18, %f67;
	ld.global.f32 	%f20, [%rd52+-12];
	add.s64 	%rd14, %rd12, %rd13;
	ld.global.f32 	%f21, [%rd14];
	fma.rn.f32 	%f22, %f20, %f21, %f19;
	ld.global.f32 	%f23, [%rd52+-8];
	add.s64 	%rd15, %rd14, %rd13;
	ld.global.f32 	%f24, [%rd15];
	fma.rn.f32 	%f25, %f23, %f24, %f22;
	ld.global.f32 	%f26, [%rd52+-4];
	add.s64 	%rd16, %rd15, %rd13;
	ld.global.f32 	%f27, [%rd16];
	fma.rn.f32 	%f28, %f26, %f27, %f25;
	ld.global.f32 	%f29, [%rd52];
	add.s64 	%rd17, %rd16, %rd13;
	ld.global.f32 	%f30, [%rd17];
	fma.rn.f32 	%f31, %f29, %f30, %f28;
	ld.global.f32 	%f32, [%rd52+4];
	add.s64 	%rd18, %rd17, %rd13;
	ld.global.f32 	%f33, [%rd18];
	fma.rn.f32 	%f34, %f32, %f33, %f31;
	ld.global.f32 	%f35, [%rd52+8];
	add.s64 	%rd19, %rd18, %rd13;
	ld.global.f32 	%f36, [%rd19];
	fma.rn.f32 	%f37, %f35, %f36, %f34;
	ld.global.f32 	%f38, [%rd52+12];
	add.s64 	%rd20, %rd19, %rd13;
	ld.global.f32 	%f39, [%rd20];
	fma.rn.f32 	%f67, %f38, %f39, %f37;
	add.s32 	%r39, %r39, 8;
	add.s32 	%r38, %r38, %r7;
	add.s64 	%rd52, %rd52, 32;
	setp.ne.s32 	%p6, %r39, 0;
	@%p6 bra 	$L__BB0_4;
$L__BB0_5:
	setp.eq.s32 	%p7, %r4, 0;
	@%p7 bra 	$L__BB0_13;
	and.b32  	%r13, %r18, 3;
	setp.lt.u32 	%p8, %r4, 4;
	@%p8 bra 	$L__BB0_8;
	add.s32 	%r30, %r41, %r3;
	mul.wide.u32 	%rd21, %r30, 4;
	add.s64 	%rd22, %rd2, %rd21;
	ld.global.f32 	%f41, [%rd22];
	mad.lo.s32 	%r31, %r41, %r19, %r1;
	mul.wide.s32 	%rd23, %r31, 4;
	add.s64 	%rd24, %rd1, %rd23;
	ld.global.f32 	%f42, [%rd24];
	fma.rn.f32 	%f43, %f41, %f42, %f67;
	cvt.u64.u32 	%rd25, %r3;
	cvt.u64.u32 	%rd26, %r41;
	add.s64 	%rd27, %rd26, %rd25;
	shl.b64 	%rd28, %rd27, 2;
	add.s64 	%rd29, %rd2, %rd28;
	ld.global.f32 	%f44, [%rd29+4];
	mul.wide.s32 	%rd30, %r19, 4;
	add.s64 	%rd31, %rd24, %rd30;
	ld.global.f32 	%f45, [%rd31];
	fma.rn.f32 	%f46, %f44, %f45, %f43;
	ld.global.f32 	%f47, [%rd29+8];
	add.s64 	%rd32, %rd31, %rd30;
	ld.global.f32 	%f48, [%rd32];
	fma.rn.f32 	%f49, %f47, %f48, %f46;
	ld.global.f32 	%f50, [%rd29+12];
	add.s64 	%rd33, %rd32, %rd30;
	ld.global.f32 	%f51, [%rd33];
	fma.rn.f32 	%f67, %f50, %f51, %f49;
	add.s32 	%r41, %r41, 4;
$L__BB0_8:
	setp.eq.s32 	%p9, %r13, 0;
	@%p9 bra 	$L__BB0_13;
	setp.eq.s32 	%p10, %r13, 1;
	@%p10 bra 	$L__BB0_11;
	add.s32 	%r32, %r41, %r3;
	mul.wide.u32 	%rd34, %r32, 4;
	add.s64 	%rd35, %rd2, %rd34;
	ld.global.f32 	%f53, [%rd35];
	mad.lo.s32 	%r33, %r41, %r19, %r1;
	mul.wide.s32 	%rd36, %r33, 4;
	add.s64 	%rd37, %rd1, %rd36;
	ld.global.f32 	%f54, [%rd37];
	fma.rn.f32 	%f55, %f53, %f54, %f67;
	cvt.u64.u32 	%rd38, %r3;
	cvt.u64.u32 	%rd39, %r41;
	add.s64 	%rd40, %rd39, %rd38;
	shl.b64 	%rd41, %rd40, 2;
	add.s64 	%rd42, %rd2, %rd41;
	ld.global.f32 	%f56, [%rd42+4];
	mul.wide.s32 	%rd43, %r19, 4;
	add.s64 	%rd44, %rd37, %rd43;
	ld.global.f32 	%f57, [%rd44];
	fma.rn.f32 	%f67, %f56, %f57, %f55;
	add.s32 	%r41, %r41, 2;
$L__BB0_11:
	and.b32  	%r34, %r18, 1;
	setp.eq.b32 	%p11, %r34, 1;
	not.pred 	%p12, %p11;
	@%p12 bra 	$L__BB0_13;
	add.s32 	%r35, %r41, %r3;
	mul.wide.u32 	%rd45, %r35, 4;
	add.s64 	%rd46, %rd2, %rd45;
	ld.global.f32 	%f58, [%rd46];
	mad.lo.s32 	%r36, %r41, %r19, %r1;
	mul.wide.s32 	%rd47, %r36, 4;
	add.s64 	%rd48, %rd1, %rd47;
	ld.global.f32 	%f59, [%rd48];
	fma.rn.f32 	%f67, %f58, %f59, %f67;
$L__BB0_13:
	mad.lo.s32 	%r37, %r19, %r28, %r1;
	cvta.to.global.u64 	%rd49, %rd6;
	mul.wide.s32 	%rd50, %r37, 4;
	add.s64 	%rd51, %rd49, %rd50;
	st.global.f32 	[%rd51], %f67;
$L__BB0_14:
	ret;

}


// ===== COMPILED SASS (sm_100) =====

	.target	sm_100

	.elftype	@"ET_EXEC"


//--------------------- .note.nv.tkinfo           --------------------------
	.section	.note.nv.tkinfo,"",@"SHT_NOTE"
	.sectionflags	@"SHF_NOTE_NV_TKINFO"
	.tkinfo
        /*0018*/ 	.word	0x00000002
        /*0030*/ 	.string	""
        /*0030*/ 	.string	"ptxas"
        /*0030*/ 	.string	"Cuda compilation tools, release 13.0, V13.0.88"
        /*0030*/ 	.string	"Build cuda_13.0.r13.0/compiler.36424714_0"
        /*0030*/ 	.string	"-arch sm_100 -m 64 "



//--------------------- .note.nv.cuinfo           --------------------------
	.section	.note.nv.cuinfo,"",@"SHT_NOTE"
	.sectionflags	@"SHF_NOTE_NV_CUINFO"
        /*0018*/ 	.short	0x0002
        /*001a*/ 	.short	0x0064
        /*001c*/ 	.short	0x0082
	.zero		2


//--------------------- .nv.info                  --------------------------
	.section	.nv.info,"",@"SHT_CUDA_INFO"
	.align	4


	//----- nvinfo : EIATTR_REGCOUNT
	.align		4
        /*0000*/ 	.byte	0x04, 0x2f
        /*0002*/ 	.short	(.L_1 - .L_0)
	.align		4
.L_0:
        /*0004*/ 	.word	index@(_Z12MatMultOnGPUPfS_S_iii)
        /*0008*/ 	.word	0x00000020


	//----- nvinfo : EIATTR_FRAME_SIZE
	.align		4
.L_1:
        /*000c*/ 	.byte	0x04, 0x11
        /*000e*/ 	.short	(.L_3 - .L_2)
	.align		4
.L_2:
        /*0010*/ 	.word	index@(_Z12MatMultOnGPUPfS_S_iii)
        /*0014*/ 	.word	0x00000000


	//----- nvinfo : EIATTR_MIN_STACK_SIZE
	.align		4
.L_3:
        /*0018*/ 	.byte	0x04, 0x12
        /*001a*/ 	.short	(.L_5 - .L_4)
	.align		4
.L_4:
        /*001c*/ 	.word	index@(_Z12MatMultOnGPUPfS_S_iii)
        /*0020*/ 	.word	0x00000000
.L_5:


//--------------------- .nv.compat                --------------------------
	.section	.nv.compat,"",@"SHT_CUDA_COMPAT_INFO"
	.align	4
        /*0000*/ 	.byte	0x02, 0x09, 0x00, 0x00, 0x02, 0x02, 0x01, 0x00, 0x02, 0x05, 0x05, 0x00, 0x03, 0x07, 0x01, 0x01
        /*0010*/ 	.byte	0x02, 0x03, 0x00, 0x00, 0x02, 0x06, 0x01, 0x00, 0x04, 0x0b, 0x08, 0x00, 0x09, 0x00, 0x00, 0x00
        /*0020*/ 	.byte	0x00, 0x00, 0x00, 0x00


//--------------------- .nv.info._Z12MatMultOnGPUPfS_S_iii --------------------------
	.section	.nv.info._Z12MatMultOnGPUPfS_S_iii,"",@"SHT_CUDA_INFO"
	.sectionflags	@""
	.align	4


	//----- nvinfo : EIATTR_CUDA_API_VERSION
	.align		4
        /*0000*/ 	.byte	0x04, 0x37
        /*0002*/ 	.short	(.L_7 - .L_6)
.L_6:
        /*0004*/ 	.word	0x00000082


	//----- nvinfo : EIATTR_KPARAM_INFO
	.align		4
.L_7:
        /*0008*/ 	.byte	0x04, 0x17
        /*000a*/ 	.short	(.L_9 - .L_8)
.L_8:
        /*000c*/ 	.word	0x00000000
        /*0010*/ 	.short	0x0005
        /*0012*/ 	.short	0x0020
        /*0014*/ 	.byte	0x00, 0xf0, 0x11, 0x00


	//----- nvinfo : EIATTR_KPARAM_INFO
	.align		4
.L_9:
        /*0018*/ 	.byte	0x04, 0x17
        /*001a*/ 	.short	(.L_11 - .L_10)
.L_10:
        /*001c*/ 	.word	0x00000000
        /*0020*/ 	.short	0x0004
        /*0022*/ 	.short	0x001c
        /*0024*/ 	.byte	0x00, 0xf0, 0x11, 0x00


	//----- nvinfo : EIATTR_KPARAM_INFO
	.align		4
.L_11:
        /*0028*/ 	.byte	0x04, 0x17
        /*002a*/ 	.short	(.L_13 - .L_12)
.L_12:
        /*002c*/ 	.word	0x00000000
        /*0030*/ 	.short	0x0003
        /*0032*/ 	.short	0x0018
        /*0034*/ 	.byte	0x00, 0xf0, 0x11, 0x00


	//----- nvinfo : EIATTR_KPARAM_INFO
	.align		4
.L_13:
        /*0038*/ 	.byte	0x04, 0x17
        /*003a*/ 	.short	(.L_15 - .L_14)
.L_14:
        /*003c*/ 	.word	0x00000000
        /*0040*/ 	.short	0x0002
        /*0042*/ 	.short	0x0010
        /*0044*/ 	.byte	0x00, 0xf5, 0x21, 0x00


	//----- nvinfo : EIATTR_KPARAM_INFO
	.align		4
.L_15:
        /*0048*/ 	.byte	0x04, 0x17
        /*004a*/ 	.short	(.L_17 - .L_16)
.L_16:
        /*004c*/ 	.word	0x00000000
        /*0050*/ 	.short	0x0001
        /*0052*/ 	.short	0x0008
        /*0054*/ 	.byte	0x00, 0xf5, 0x21, 0x00


	//----- nvinfo : EIATTR_KPARAM_INFO
	.align		4
.L_17:
        /*0058*/ 	.byte	0x04, 0x17
        /*005a*/ 	.short	(.L_19 - .L_18)
.L_18:
        /*005c*/ 	.word	0x00000000
        /*0060*/ 	.short	0x0000
        /*0062*/ 	.short	0x0000
        /*0064*/ 	.byte	0x00, 0xf5, 0x21, 0x00


	//----- nvinfo : EIATTR_SPARSE_MMA_MASK
	.align		4
.L_19:
        /*0068*/ 	.byte	0x03, 0x50
        /*006a*/ 	.short	0x0000


	//----- nvinfo : EIATTR_MAXREG_COUNT
	.align		4
        /*006c*/ 	.byte	0x03, 0x1b
        /*006e*/ 	.short	0x00ff


	//----- nvinfo : EIATTR_MERCURY_ISA_VERSION
	.align		4
        /*0070*/ 	.byte	0x03, 0x5f
        /*0072*/ 	.short	0x0101


	//----- nvinfo : EIATTR_VRC_CTA_INIT_COUNT
	.align		4
        /*0074*/ 	.byte	0x02, 0x4a
	.zero		1
	.zero		1


	//----- nvinfo : EIATTR_EXIT_INSTR_OFFSETS
	.align		4
        /*0078*/ 	.byte	0x04, 0x1c
        /*007a*/ 	.short	(.L_21 - .L_20)


	//   ....[0]....
.L_20:
        /*007c*/ 	.word	0x000000d0


	//   ....[1]....
        /*0080*/ 	.word	0x000008f0


	//----- nvinfo : EIATTR_CBANK_PARAM_SIZE
	.align		4
.L_21:
        /*0084*/ 	.byte	0x03, 0x19
        /*0086*/ 	.short	0x0024


	//----- nvinfo : EIATTR_PARAM_CBANK
	.align		4
        /*0088*/ 	.byte	0x04, 0x0a
        /*008a*/ 	.short	(.L_23 - .L_22)
	.align		4
.L_22:
        /*008c*/ 	.word	index@(.nv.constant0._Z12MatMultOnGPUPfS_S_iii)
        /*0090*/ 	.short	0x0380
        /*0092*/ 	.short	0x0024


	//----- nvinfo : EIATTR_SW_WAR
	.align		4
.L_23:
        /*0094*/ 	.byte	0x04, 0x36
        /*0096*/ 	.short	(.L_25 - .L_24)
.L_24:
        /*0098*/ 	.word	0x00000008
.L_25:


//--------------------- .nv.callgraph             --------------------------
	.section	.nv.callgraph,"",@"SHT_CUDA_CALLGRAPH"
	.align	4
	.sectionentsize	8
	.align		4
        /*0000*/ 	.word	0x00000000
	.align		4
        /*0004*/ 	.word	0xffffffff
	.align		4
        /*0008*/ 	.word	0x00000000
	.align		4
        /*000c*/ 	.word	0xfffffffe
	.align		4
        /*0010*/ 	.word	0x00000000
	.align		4
        /*0014*/ 	.word	0xfffffffd
	.align		4
        /*0018*/ 	.word	0x00000000
	.align		4
        /*001c*/ 	.word	0xfffffffc


//--------------------- .text._Z12MatMultOnGPUPfS_S_iii --------------------------
	.section	.text._Z12MatMultOnGPUPfS_S_iii,"ax",@progbits
	.align	128
        .global         _Z12MatMultOnGPUPfS_S_iii
        .type           _Z12MatMultOnGPUPfS_S_iii,@function
        .size           _Z12MatMultOnGPUPfS_S_iii,(.L_x_5 - _Z12MatMultOnGPUPfS_S_iii)
        .other          _Z12MatMultOnGPUPfS_S_iii,@"STO_CUDA_ENTRY STV_DEFAULT"
_Z12MatMultOnGPUPfS_S_iii:
.text._Z12MatMultOnGPUPfS_S_iii:
[----:B------:R-:W-:Y:S01]  /*0000*/  LDC R1, c[0x0][0x37c] ;  /* 0x0000df00ff017b82 */ /* 0x000fe20000000800 */
[----:B------:R-:W0:Y:S01]  /*0010*/  S2R R0, SR_CTAID.Y ;  /* 0x0000000000007919 */ /* 0x000e220000002600 */
[----:B------:R-:W1:Y:S06]  /*0020*/  LDCU UR4, c[0x0][0x360] ;  /* 0x00006c00ff0477ac */ /* 0x000e6c0008000800 */
[----:B------:R-:W2:Y:S01]  /*0030*/  LDC R17, c[0x0][0x3a0] ;  /* 0x0000e800ff117b82 */ /* 0x000ea20000000800 */
[----:B------:R-:W0:Y:S01]  /*0040*/  S2R R5, SR_TID.Y ;  /* 0x0000000000057919 */ /* 0x000e220000002200 */
[----:B------:R-:W0:Y:S01]  /*0050*/  LDCU UR5, c[0x0][0x364] ;  /* 0x00006c80ff0577ac */ /* 0x000e220008000800 */
[----:B------:R-:W1:Y:S01]  /*0060*/  S2R R16, SR_CTAID.X ;  /* 0x0000000000107919 */ /* 0x000e620000002500 */
[----:B------:R-:W3:Y:S01]  /*0070*/  LDCU UR6, c[0x0][0x398] ;  /* 0x00007300ff0677ac */ /* 0x000ee20008000800 */
[----:B------:R-:W1:Y:S01]  /*0080*/  S2R R3, SR_TID.X ;  /* 0x0000000000037919 */ /* 0x000e620000002100 */
[----:B0-----:R-:W-:-:S05]  /*0090*/  IMAD R0, R0, UR5, R5 ;  /* 0x0000000500007c24 */ /* 0x001fca000f8e0205 */
[----:B---3--:R-:W-:Y:S01]  /*00a0*/  ISETP.GE.AND P0, PT, R0, UR6, PT ;  /* 0x0000000600007c0c */ /* 0x008fe2000bf06270 */
[----:B-1----:R-:W-:-:S05]  /*00b0*/  IMAD R16, R16, UR4, R3 ;  /* 0x0000000410107c24 */ /* 0x002fca000f8e0203 */
[----:B--2---:R-:W-:-:S13]  /*00c0*/  ISETP.GE.OR P0, PT, R16, R17, P0 ;  /* 0x000000111000720c */ /* 0x004fda0000706670 */
[----:B------:R-:W-:Y:S05]  /*00d0*/  @P0 EXIT ;  /* 0x000000000000094d */ /* 0x000fea0003800000 */
[----:B------:R-:W0:Y:S01]  /*00e0*/  LDC R19, c[0x0][0x39c] ;  /* 0x0000e700ff137b82 */ /* 0x000e220000000800 */
[----:B------:R-:W1:Y:S01]  /*00f0*/  LDCU.64 UR4, c[0x0][0x358] ;  /* 0x00006b00ff0477ac */ /* 0x000e620008000a00 */
[----:B------:R-:W-:Y:S01]  /*0100*/  HFMA2 R24, -RZ, RZ, 0, 0 ;  /* 0x00000000ff187431 */ /* 0x000fe200000001ff */
[----:B0-----:R-:W-:-:S13]  /*0110*/  ISETP.GE.AND P0, PT, R19, 0x1, PT ;  /* 0x000000011300780c */ /* 0x001fda0003f06270 */
[----:B-1----:R-:W-:Y:S05]  /*0120*/  @!P0 BRA `(.L_x_0) ;  /* 0x0000000400e08947 */ /* 0x002fea0003800000 */
[C---:B------:R-:W-:Y:S01]  /*0130*/  ISETP.GE.U32.AND P1, PT, R19.reuse, 0x8, PT ;  /* 0x000000081300780c */ /* 0x040fe20003f26070 */
[----:B------:R-:W-:Y:S01]  /*0140*/  IMAD R20, R0, R19, RZ ;  /* 0x0000001300147224 */ /* 0x000fe200078e02ff */
[----:B------:R-:W-:Y:S02]  /*0150*/  LOP3.LUT R27, R19, 0x7, RZ, 0xc0, !PT ;  /* 0x00000007131b7812 */ /* 0x000fe400078ec0ff */
[----:B------:R-:W-:Y:S02]  /*0160*/  MOV R24, RZ ;  /* 0x000000ff00187202 */ /* 0x000fe40000000f00 */
[----:B------:R-:W-:Y:S02]  /*0170*/  ISETP.NE.AND P0, PT, R27, RZ, PT ;  /* 0x000000ff1b00720c */ /* 0x000fe40003f05270 */
[----:B------:R-:W-:-:S05]  /*0180*/  MOV R21, RZ ;  /* 0x000000ff00157202 */ /* 0x000fca0000000f00 */
[----:B------:R-:W-:Y:S06]  /*0190*/  @!P1 BRA `(.L_x_1) ;  /* 0x0000000000c49947 */ /* 0x000fec0003800000 */
[----:B------:R-:W0:Y:S01]  /*01a0*/  LDC.64 R2, c[0x0][0x380] ;  /* 0x0000e000ff027b82 */ /* 0x000e220000000a00 */
[----:B------:R-:W-:Y:S02]  /*01b0*/  LOP3.LUT R21, R19, 0x7ffffff8, RZ, 0xc0, !PT ;  /* 0x7ffffff813157812 */ /* 0x000fe400078ec0ff */
[----:B------:R-:W-:Y:S02]  /*01c0*/  MOV R24, RZ ;  /* 0x000000ff00187202 */ /* 0x000fe40000000f00 */
[----:B------:R-:W-:Y:S02]  /*01d0*/  MOV R18, R16 ;  /* 0x0000001000127202 */ /* 0x000fe40000000f00 */
[----:B------:R-:W-:Y:S01]  /*01e0*/  IADD3 R22, PT, PT, -R21, RZ, RZ ;  /* 0x000000ff15167210 */ /* 0x000fe20007ffe1ff */
[----:B0-----:R-:W-:-:S03]  /*01f0*/  IMAD.WIDE.U32 R2, R20, 0x4, R2 ;  /* 0x0000000414027825 */ /* 0x001fc600078e0002 */
[----:B------:R-:W-:-:S04]  /*0200*/  IADD3 R4, P1, PT, R2, 0x10, RZ ;  /* 0x0000001002047810 */ /* 0x000fc80007f3e0ff */
[----:B------:R-:W-:-:S09]  /*0210*/  IADD3.X R5, PT, PT, RZ, R3, RZ, P1, !PT ;  /* 0x00000003ff057210 */ /* 0x000fd20000ffe4ff */
.L_x_2:
[----:B------:R-:W0:Y:S01]  /*0220*/  LDC.64 R14, c[0x0][0x388] ;  /* 0x0000e200ff0e7b82 */ /* 0x000e220000000a00 */
[----:B------:R-:W-:Y:S02]  /*0230*/  MOV R2, R4 ;  /* 0x0000000400027202 */ /* 0x000fe40000000f00 */
[----:B------:R-:W-:-:S05]  /*0240*/  MOV R3, R5 ;  /* 0x0000000500037202 */ /* 0x000fca0000000f00 */
[----:B------:R-:W2:Y:S04]  /*0250*/  LDG.E R25, desc[UR4][R2.64+-0x10] ;  /* 0xfffff00402197981 */ /* 0x000ea8000c1e1900 */
[----:B------:R-:W3:Y:S04]  /*0260*/  LDG.E R23, desc[UR4][R2.64+-0xc] ;  /* 0xfffff40402177981 */ /* 0x000ee8000c1e1900 */
[----:B------:R-:W4:Y:S04]  /*0270*/  LDG.E R29, desc[UR4][R2.64+-0x8] ;  /* 0xfffff804021d7981 */ /* 0x000f28000c1e1900 */
[----:B------:R-:W5:Y:S01]  /*0280*/  LDG.E R28, desc[UR4][R2.64+-0x4] ;  /* 0xfffffc04021c7981 */ /* 0x000f62000c1e1900 */
[----:B0-----:R-:W-:-:S05]  /*0290*/  IMAD.WIDE R14, R18, 0x4, R14 ;  /* 0x00000004120e7825 */ /* 0x001fca00078e020e */
[----:B------:R0:W2:Y:S01]  /*02a0*/  LDG.E R26, desc[UR4][R14.64] ;  /* 0x000000040e1a7981 */ /* 0x0000a2000c1e1900 */
[----:B------:R-:W-:-:S04]  /*02b0*/  IMAD.WIDE R12, R17, 0x4, R14 ;  /* 0x00000004110c7825 */ /* 0x000fc800078e020e */
[C---:B------:R-:W-:Y:S02]  /*02c0*/  IMAD.WIDE R4, R17.reuse, 0x4, R12 ;  /* 0x0000000411047825 */ /* 0x040fe400078e020c */
[----:B------:R-:W3:Y:S02]  /*02d0*/  LDG.E R12, desc[UR4][R12.64] ;  /* 0x000000040c0c7981 */ /* 0x000ee4000c1e1900 */
[C---:B------:R-:W-:Y:S02]  /*02e0*/  IMAD.WIDE R8, R17.reuse, 0x4, R4 ;  /* 0x0000000411087825 */ /* 0x040fe400078e0204 */
[----:B------:R-:W4:Y:S02]  /*02f0*/  LDG.E R4, desc[UR4][R4.64] ;  /* 0x0000000404047981 */ /* 0x000f24000c1e1900 */
[C---:B------:R-:W-:Y:S02]  /*0300*/  IMAD.WIDE R6, R17.reuse, 0x4, R8 ;  /* 0x0000000411067825 */ /* 0x040fe400078e0208 */
[----:B------:R-:W5:Y:S02]  /*0310*/  LDG.E R8, desc[UR4][R8.64] ;  /* 0x0000000408087981 */ /* 0x000f64000c1e1900 */
[----:B------:R-:W-:-:S02]  /*0320*/  IMAD.WIDE R10, R17, 0x4, R6 ;  /* 0x00000004110a7825 */ /* 0x000fc400078e0206 */
[----:B------:R-:W5:Y:S04]  /*0330*/  LDG.E R5, desc[UR4][R2.64] ;  /* 0x0000000402057981 */ /* 0x000f68000c1e1900 */
[----:B------:R-:W5:Y:S01]  /*0340*/  LDG.E R6, desc[UR4][R6.64] ;  /* 0x0000000406067981 */ /* 0x000f62000c1e1900 */
[----:B0-----:R-:W-:-:S03]  /*0350*/  IMAD.WIDE R14, R17, 0x4, R10 ;  /* 0x00000004110e7825 */ /* 0x001fc600078e020a */
[----:B------:R-:W5:Y:S04]  /*0360*/  LDG.E R10, desc[UR4][R10.64] ;  /* 0x000000040a0a7981 */ /* 0x000f68000c1e1900 */
[----:B------:R-:W5:Y:S04]  /*0370*/  LDG.E R13, desc[UR4][R14.64] ;  /* 0x000000040e0d7981 */ /* 0x000f68000c1e1900 */
[----:B------:R-:W5:Y:S04]  /*0380*/  LDG.E R7, desc[UR4][R2.64+0x4] ;  /* 0x0000040402077981 */ /* 0x000f68000c1e1900 */
[----:B------:R-:W5:Y:S01]  /*0390*/  LDG.E R9, desc[UR4][R2.64+0xc] ;  /* 0x00000c0402097981 */ /* 0x000f62000c1e1900 */
[----:B--2---:R-:W-:Y:S01]  /*03a0*/  FFMA R26, R25, R26, R24 ;  /* 0x0000001a191a7223 */ /* 0x004fe20000000018 */
[----:B------:R-:W-:-:S02]  /*03b0*/  IMAD.WIDE R24, R17, 0x4, R14 ;  /* 0x0000000411187825 */ /* 0x000fc400078e020e */
[----:B------:R-:W2:Y:S04]  /*03c0*/  LDG.E R14, desc[UR4][R2.64+0x8] ;  /* 0x00000804020e7981 */ /* 0x000ea8000c1e1900 */
[----:B------:R-:W2:Y:S01]  /*03d0*/  LDG.E R24, desc[UR4][R24.64] ;  /* 0x0000000418187981 */ /* 0x000ea2000c1e1900 */
[----:B---3--:R-:W-:Y:S01]  /*03e0*/  FFMA R12, R23, R12, R26 ;  /* 0x0000000c170c7223 */ /* 0x008fe2000000001a */
[----:B------:R-:W-:-:S03]  /*03f0*/  IADD3 R22, PT, PT, R22, 0x8, RZ ;  /* 0x0000000816167810 */ /* 0x000fc60007ffe0ff */
[----:B----4-:R-:W-:Y:S01]  /*0400*/  FFMA R29, R29, R4, R12 ;  /* 0x000000041d1d7223 */ /* 0x010fe2000000000c */
[----:B------:R-:W-:-:S03]  /*0410*/  ISETP.NE.AND P1, PT, R22, RZ, PT ;  /* 0x000000ff1600720c */ /* 0x000fc60003f25270 */
[----:B-----5:R-:W-:Y:S01]  /*0420*/  FFMA R8, R28, R8, R29 ;  /* 0x000000081c087223 */ /* 0x020fe2000000001d */
[----:B------:R-:W-:-:S03]  /*0430*/  IADD3 R4, P2, PT, R2, 0x20, RZ ;  /* 0x0000002002047810 */ /* 0x000fc60007f5e0ff */
[----:B------:R-:W-:Y:S01]  /*0440*/  FFMA R6, R5, R6, R8 ;  /* 0x0000000605067223 */ /* 0x000fe20000000008 */
[----:B------:R-:W-:Y:S02]  /*0450*/  IADD3.X R5, PT, PT, RZ, R3, RZ, P2, !PT ;  /* 0x00000003ff057210 */ /* 0x000fe400017fe4ff */
[----:B------:R-:W-:Y:S01]  /*0460*/  LEA R18, R17, R18, 0x3 ;  /* 0x0000001211127211 */ /* 0x000fe200078e18ff */
[----:B------:R-:W-:-:S04]  /*0470*/  FFMA R7, R7, R10, R6 ;  /* 0x0000000a07077223 */ /* 0x000fc80000000006 */
[----:B--2---:R-:W-:-:S04]  /*0480*/  FFMA R14, R14, R13, R7 ;  /* 0x0000000d0e0e7223 */ /* 0x004fc80000000007 */
[----:B------:R-:W-:Y:S01]  /*0490*/  FFMA R24, R9, R24, R14 ;  /* 0x0000001809187223 */ /* 0x000fe2000000000e */
[----:B------:R-:W-:Y:S06]  /*04a0*/  @P1 BRA `(.L_x_2) ;  /* 0xfffffffc005c1947 */ /* 0x000fec000383ffff */
.L_x_1:
[----:B------:R-:W-:Y:S05]  /*04b0*/  @!P0 BRA `(.L_x_0) ;  /* 0x0000000000fc8947 */ /* 0x000fea0003800000 */
[----:B------:R-:W-:Y:S02]  /*04c0*/  ISETP.GE.U32.AND P1, PT, R27, 0x4, PT ;  /* 0x000000041b00780c */ /* 0x000fe40003f26070 */
[----:B------:R-:W-:-:S04]  /*04d0*/  LOP3.LUT R14, R19, 0x3, RZ, 0xc0, !PT ;  /* 0x00000003130e7812 */ /* 0x000fc800078ec0ff */
[----:B------:R-:W-:-:S07]  /*04e0*/  ISETP.NE.AND P0, PT, R14, RZ, PT ;  /* 0x000000ff0e00720c */ /* 0x000fce0003f05270 */
[----:B------:R-:W-:Y:S06]  /*04f0*/  @!P1 BRA `(.L_x_3) ;  /* 0x00000000006c9947 */ /* 0x000fec0003800000 */
[----:B------:R-:W0:Y:S01]  /*0500*/  LDC.64 R4, c[0x0][0x388] ;  /* 0x0000e200ff047b82 */ /* 0x000e220000000a00 */
[----:B------:R-:W1:Y:S01]  /*0510*/  LDCU.64 UR6, c[0x0][0x380] ;  /* 0x00007000ff0677ac */ /* 0x000e620008000a00 */
[----:B------:R-:W-:Y:S01]  /*0520*/  IMAD R7, R21, R17, R16 ;  /* 0x0000001115077224 */ /* 0x000fe200078e0210 */
[CC--:B------:R-:W-:Y:S02]  /*0530*/  IADD3 R3, PT, PT, R20.reuse, R21.reuse, RZ ;  /* 0x0000001514037210 */ /* 0x0c0fe40007ffe0ff */
[----:B------:R-:W-:-:S03]  /*0540*/  IADD3 R8, P1, PT, R20, R21, RZ ;  /* 0x0000001514087210 */ /* 0x000fc60007f3e0ff */
[----:B------:R-:W2:Y:S01]  /*0550*/  LDC.64 R12, c[0x0][0x380] ;  /* 0x0000e000ff0c7b82 */ /* 0x000ea20000000a00 */
[----:B0-----:R-:W-:-:S04]  /*0560*/  IMAD.WIDE R4, R7, 0x4, R4 ;  /* 0x0000000407047825 */ /* 0x001fc800078e0204 */
[----:B------:R-:W-:Y:S02]  /*0570*/  IMAD.WIDE R6, R17, 0x4, R4 ;  /* 0x0000000411067825 */ /* 0x000fe400078e0204 */
[----:B------:R-:W3:Y:S02]  /*0580*/  LDG.E R4, desc[UR4][R4.64] ;  /* 0x0000000404047981 */ /* 0x000ee4000c1e1900 */
[----:B--2---:R-:W-:Y:S01]  /*0590*/  IMAD.WIDE.U32 R12, R3, 0x4, R12 ;  /* 0x00000004030c7825 */ /* 0x004fe200078e000c */
[----:B------:R-:W-:Y:S02]  /*05a0*/  IADD3.X R3, PT, PT, RZ, RZ, RZ, P1, !PT ;  /* 0x000000ffff037210 */ /* 0x000fe40000ffe4ff */
[----:B-1----:R-:W-:-:S03]  /*05b0*/  LEA R2, P1, R8, UR6, 0x2 ;  /* 0x0000000608027c11 */ /* 0x002fc6000f8210ff */
[----:B------:R-:W3:Y:S01]  /*05c0*/  LDG.E R13, desc[UR4][R12.64] ;  /* 0x000000040c0d7981 */ /* 0x000ee2000c1e1900 */
[----:B------:R-:W-:Y:S01]  /*05d0*/  LEA.HI.X R3, R8, UR7, R3, 0x2, P1 ;  /* 0x0000000708037c11 */ /* 0x000fe200088f1403 */
[C---:B------:R-:W-:Y:S02]  /*05e0*/  IMAD.WIDE R8, R17.reuse, 0x4, R6 ;  /* 0x0000000411087825 */ /* 0x040fe400078e0206 */
[----:B------:R-:W2:Y:S04]  /*05f0*/  LDG.E R6, desc[UR4][R6.64] ;  /* 0x0000000406067981 */ /* 0x000ea8000c1e1900 */
[----:B------:R-:W2:Y:S01]  /*0600*/  LDG.E R15, desc[UR4][R2.64+0x4] ;  /* 0x00000404020f7981 */ /* 0x000ea2000c1e1900 */
[----:B------:R-:W-:-:S03]  /*0610*/  IMAD.WIDE R10, R17, 0x4, R8 ;  /* 0x00000004110a7825 */ /* 0x000fc600078e0208 */
[----:B------:R-:W4:Y:S04]  /*0620*/  LDG.E R22, desc[UR4][R8.64] ;  /* 0x0000000408167981 */ /* 0x000f28000c1e1900 */
[----:B------:R-:W4:Y:S04]  /*0630*/  LDG.E R18, desc[UR4][R2.64+0x8] ;  /* 0x0000080402127981 */ /* 0x000f28000c1e1900 */
[----:B------:R-:W5:Y:S04]  /*0640*/  LDG.E R26, desc[UR4][R2.64+0xc] ;  /* 0x00000c04021a7981 */ /* 0x000f68000c1e1900 */
[----:B------:R-:W5:Y:S01]  /*0650*/  LDG.E R10, desc[UR4][R10.64] ;  /* 0x000000040a0a7981 */ /* 0x000f62000c1e1900 */
[----:B------:R-:W-:Y:S01]  /*0660*/  IADD3 R21, PT, PT, R21, 0x4, RZ ;  /* 0x0000000415157810 */ /* 0x000fe20007ffe0ff */
[----:B---3--:R-:W-:-:S04]  /*0670*/  FFMA R24, R13, R4, R24 ;  /* 0x000000040d187223 */ /* 0x008fc80000000018 */
[----:B--2---:R-:W-:-:S04]  /*0680*/  FFMA R15, R15, R6, R24 ;  /* 0x000000060f0f7223 */ /* 0x004fc80000000018 */
[----:B----4-:R-:W-:-:S04]  /*0690*/  FFMA R15, R18, R22, R15 ;  /* 0x00000016120f7223 */ /* 0x010fc8000000000f */
[----:B-----5:R-:W-:-:S07]  /*06a0*/  FFMA R24, R26, R10, R15 ;  /* 0x0000000a1a187223 */ /* 0x020fce000000000f */
.L_x_3:
[----:B------:R-:W-:Y:S05]  /*06b0*/  @!P0 BRA `(.L_x_0) ;  /* 0x00000000007c8947 */ /* 0x000fea0003800000 */
[----:B------:R-:W-:Y:S01]  /*06c0*/  ISETP.NE.AND P1, PT, R14, 0x1, PT ;  /* 0x000000010e00780c */ /* 0x000fe20003f25270 */
[----:B------:R-:W0:Y:S01]  /*06d0*/  LDC.64 R10, c[0x0][0x380] ;  /* 0x0000e000ff0a7b82 */ /* 0x000e220000000a00 */
[----:B------:R-:W-:-:S04]  /*06e0*/  LOP3.LUT R19, R19, 0x1, RZ, 0xc0, !PT ;  /* 0x0000000113137812 */ /* 0x000fc800078ec0ff */
[----:B------:R-:W-:-:S03]  /*06f0*/  ISETP.NE.U32.AND P0, PT, R19, 0x1, PT ;  /* 0x000000011300780c */ /* 0x000fc60003f05070 */
[----:B------:R-:W1:Y:S04]  /*0700*/  LDC.64 R8, c[0x0][0x388] ;  /* 0x0000e200ff087b82 */ /* 0x000e680000000a00 */
[CC--:B------:R-:W-:Y:S02]  /*0710*/  @P1 IADD3 R13, PT, PT, R20.reuse, R21.reuse, RZ ;  /* 0x00000015140d1210 */ /* 0x0c0fe40007ffe0ff */
[----:B------:R-:W-:Y:S02]  /*0720*/  @P1 IADD3 R12, P2, PT, R20, R21, RZ ;  /* 0x00000015140c1210 */ /* 0x000fe40007f5e0ff */
[----:B------:R-:W2:Y:S02]  /*0730*/  @P1 LDC.64 R2, c[0x0][0x380] ;  /* 0x0000e000ff021b82 */ /* 0x000ea40000000a00 */
[----:B------:R-:W-:-:S06]  /*0740*/  @P1 IADD3.X R14, PT, PT, RZ, RZ, RZ, P2, !PT ;  /* 0x000000ffff0e1210 */ /* 0x000fcc00017fe4ff */
[----:B------:R-:W3:Y:S01]  /*0750*/  LDC.64 R4, c[0x0][0x380] ;  /* 0x0000e000ff047b82 */ /* 0x000ee20000000a00 */
[----:B0-----:R-:W-:-:S04]  /*0760*/  @P1 IMAD.WIDE.U32 R10, R13, 0x4, R10 ;  /* 0x000000040d0a1825 */ /* 0x001fc800078e000a */
[C---:B------:R-:W-:Y:S01]  /*0770*/  @P1 IMAD R13, R21.reuse, R17, R16 ;  /* 0x00000011150d1224 */ /* 0x040fe200078e0210 */
[----:B------:R-:W-:Y:S01]  /*0780*/  @P1 IADD3 R21, PT, PT, R21, 0x2, RZ ;  /* 0x0000000215151810 */ /* 0x000fe20007ffe0ff */
[----:B------:R-:W4:Y:S01]  /*0790*/  @P1 LDG.E R11, desc[UR4][R10.64] ;  /* 0x000000040a0b1981 */ /* 0x000f22000c1e1900 */
[----:B------:R-:W0:Y:S01]  /*07a0*/  LDC.64 R6, c[0x0][0x388] ;  /* 0x0000e200ff067b82 */ /* 0x000e220000000a00 */
[----:B-1----:R-:W-:Y:S01]  /*07b0*/  @P1 IMAD.WIDE R8, R13, 0x4, R8 ;  /* 0x000000040d081825 */ /* 0x002fe200078e0208 */
[----:B------:R-:W-:Y:S02]  /*07c0*/  @!P0 IADD3 R15, PT, PT, R20, R21, RZ ;  /* 0x00000015140f8210 */ /* 0x000fe40007ffe0ff */
[----:B--2---:R-:W-:Y:S01]  /*07d0*/  @P1 LEA R2, P2, R12, R2, 0x2 ;  /* 0x000000020c021211 */ /* 0x004fe200078410ff */
[----:B------:R-:W-:-:S03]  /*07e0*/  @!P0 IMAD R21, R21, R17, R16 ;  /* 0x0000001115158224 */ /* 0x000fc600078e0210 */
[----:B------:R-:W-:Y:S01]  /*07f0*/  @P1 LEA.HI.X R3, R12, R3, R14, 0x2, P2 ;  /* 0x000000030c031211 */ /* 0x000fe200010f140e */
[----:B------:R-:W-:Y:S01]  /*0800*/  @P1 IMAD.WIDE R12, R17, 0x4, R8 ;  /* 0x00000004110c1825 */ /* 0x000fe200078e0208 */
[----:B------:R-:W4:Y:S03]  /*0810*/  @P1 LDG.E R14, desc[UR4][R8.64] ;  /* 0x00000004080e1981 */ /* 0x000f26000c1e1900 */
[----:B---3--:R-:W-:Y:S01]  /*0820*/  @!P0 IMAD.WIDE.U32 R4, R15, 0x4, R4 ;  /* 0x000000040f048825 */ /* 0x008fe200078e0004 */
[----:B------:R-:W2:Y:S04]  /*0830*/  @P1 LDG.E R2, desc[UR4][R2.64+0x4] ;  /* 0x0000040402021981 */ /* 0x000ea8000c1e1900 */
[----:B------:R-:W2:Y:S01]  /*0840*/  @P1 LDG.E R12, desc[UR4][R12.64] ;  /* 0x000000040c0c1981 */ /* 0x000ea2000c1e1900 */
[----:B0-----:R-:W-:-:S03]  /*0850*/  @!P0 IMAD.WIDE R6, R21, 0x4, R6 ;  /* 0x0000000415068825 */ /* 0x001fc600078e0206 */
[----:B------:R-:W3:Y:S04]  /*0860*/  @!P0 LDG.E R5, desc[UR4][R4.64] ;  /* 0x0000000404058981 */ /* 0x000ee8000c1e1900 */
[----:B------:R-:W3:Y:S01]  /*0870*/  @!P0 LDG.E R6, desc[UR4][R6.64] ;  /* 0x0000000406068981 */ /* 0x000ee2000c1e1900 */
[----:B----4-:R-:W-:-:S04]  /*0880*/  @P1 FFMA R11, R11, R14, R24 ;  /* 0x0000000e0b0b1223 */ /* 0x010fc80000000018 */
[----:B--2---:R-:W-:-:S04]  /*0890*/  @P1 FFMA R24, R2, R12, R11 ;  /* 0x0000000c02181223 */ /* 0x004fc8000000000b */
[----:B---3--:R-:W-:-:S07]  /*08a0*/  @!P0 FFMA R24, R5, R6, R24 ;  /* 0x0000000605188223 */ /* 0x008fce0000000018 */
.L_x_0:
[----:B------:R-:W0:Y:S01]  /*08b0*/  LDC.64 R2, c[0x0][0x390] ;  /* 0x0000e400ff027b82 */ /* 0x000e220000000a00 */
[----:B------:R-:W-:-:S04]  /*08c0*/  IMAD R17, R0, R17, R16 ;  /* 0x0000001100117224 */ /* 0x000fc800078e0210 */
[----:B0-----:R-:W-:-:S05]  /*08d0*/  IMAD.WIDE R2, R17, 0x4, R2 ;  /* 0x0000000411027825 */ /* 0x001fca00078e0202 */
[----:B------:R-:W-:Y:S01]  /*08e0*/  STG.E desc[UR4][R2.64], R24 ;  /* 0x0000001802007986 */ /* 0x000fe2000c101904 */
[----:B------:R-:W-:Y:S05]  /*08f0*/  EXIT ;  /* 0x000000000000794d */ /* 0x000fea0003800000 */
.L_x_4:
[----:B------:R-:W-:-:S00]  /*0900*/  BRA `(.L_x_4) ;  /* 0xfffffffc00fc7947 */ /* 0x000fc0000383ffff */
[----:B------:R-:W-:-:S00]  /*0910*/  NOP ;  /* 0x0000000000007918 */ /* 0x000fc00000000000 */
        /* <DEDUP_REMOVED lines=14> */
.L_x_5:


//--------------------- .nv.shared.reserved.0     --------------------------
	.section	.nv.shared.reserved.0,"aw",@nobits
	.weak		__nv_reservedSMEM_offset_0_alias
	.size		__nv_reservedSMEM_offset_0_alias, 0, 64
	.other		__nv_reservedSMEM_offset_0_alias,@"STO_CUDA_RESERVED_SHARED STV_DEFAULT"
__nv_reservedSMEM_offset_0_alias:
	.zero		0
	.zero		64


//--------------------- .nv.constant0._Z12MatMultOnGPUPfS_S_iii --------------------------
	.section	.nv.constant0._Z12MatMultOnGPUPfS_S_iii,"a",@progbits
	.sectionflags	@""
	.align	4
.nv.constant0._Z12MatMultOnGPUPfS_S_iii:
	.zero		932


//--------------------- SYMBOLS --------------------------

	.type		.nv.reservedSmem.offset0,@object
	.size		.nv.reservedSmem.offset0,0x4
